	.headerflags	@"EF_CUDA_TEXMODE_UNIFIED EF_CUDA_64BIT_ADDRESS EF_CUDA_ACCELERATORS EF_CUDA_SM90 EF_CUDA_VIRTUAL_SM(EF_CUDA_SM90)"
	.elftype	@"ET_EXEC"


//--------------------- .nv.info                  --------------------------
	.section	.nv.info,"",@"SHT_CUDA_INFO"
	.align	4


	//----- nvinfo : EIATTR_REGCOUNT
	.align		4
        /*0000*/ 	.byte	0x04, 0x2f
        /*0002*/ 	.short	(.L_1 - .L_0)
	.align		4
.L_0:
        /*0004*/ 	.word	index@(triton_poi_fused_2)
        /*0008*/ 	.word	0x0000001c


	//----- nvinfo : EIATTR_MIN_STACK_SIZE
	.align		4
.L_1:
        /*000c*/ 	.byte	0x04, 0x12
        /*000e*/ 	.short	(.L_3 - .L_2)
	.align		4
.L_2:
        /*0010*/ 	.word	index@(triton_poi_fused_2)
        /*0014*/ 	.word	0x00000000


	//----- nvinfo : EIATTR_FRAME_SIZE
	.align		4
.L_3:
        /*0018*/ 	.byte	0x04, 0x11
        /*001a*/ 	.short	(.L_5 - .L_4)
	.align		4
.L_4:
        /*001c*/ 	.word	index@(triton_poi_fused_2)
        /*0020*/ 	.word	0x00000000


	//----- nvinfo : EIATTR_MIN_STACK_SIZE
	.align		4
.L_5:
        /*0024*/ 	.byte	0x04, 0x12
        /*0026*/ 	.short	(.L_7 - .L_6)
	.align		4
.L_6:
        /*0028*/ 	.word	index@(triton_poi_fused_2)
        /*002c*/ 	.word	0x00000000
.L_7:


//--------------------- .nv.info.triton_poi_fused_2 --------------------------
	.section	.nv.info.triton_poi_fused_2,"",@"SHT_CUDA_INFO"
	.sectionflags	@""
	.align	4


	//----- nvinfo : EIATTR_CUDA_API_VERSION
	.align		4
        /*0000*/ 	.byte	0x04, 0x37
        /*0002*/ 	.short	(.L_9 - .L_8)
.L_8:
        /*0004*/ 	.word	0x0000007c


	//----- nvinfo : EIATTR_KPARAM_INFO
	.align		4
.L_9:
        /*0008*/ 	.byte	0x04, 0x17
        /*000a*/ 	.short	(.L_11 - .L_10)
.L_10:
        /*000c*/ 	.word	0x00000000
        /*0010*/ 	.short	0x0003
        /*0012*/ 	.short	0x0014
        /*0014*/ 	.byte	0x00, 0xf0, 0x11, 0x00


	//----- nvinfo : EIATTR_KPARAM_INFO
	.align		4
.L_11:
        /*0018*/ 	.byte	0x04, 0x17
        /*001a*/ 	.short	(.L_13 - .L_12)
.L_12:
        /*001c*/ 	.word	0x00000000
        /*0020*/ 	.short	0x0002
        /*0022*/ 	.short	0x0010
        /*0024*/ 	.byte	0x00, 0xf0, 0x11, 0x00


	//----- nvinfo : EIATTR_KPARAM_INFO
	.align		4
.L_13:
        /*0028*/ 	.byte	0x04, 0x17
        /*002a*/ 	.short	(.L_15 - .L_14)
.L_14:
        /*002c*/ 	.word	0x00000000
        /*0030*/ 	.short	0x0001
        /*0032*/ 	.short	0x0008
        /*0034*/ 	.byte	0x00, 0xf4, 0x21, 0x00


	//----- nvinfo : EIATTR_KPARAM_INFO
	.align		4
.L_15:
        /*0038*/ 	.byte	0x04, 0x17
        /*003a*/ 	.short	(.L_17 - .L_16)
.L_16:
        /*003c*/ 	.word	0x00000000
        /*0040*/ 	.short	0x0000
        /*0042*/ 	.short	0x0000
        /*0044*/ 	.byte	0x00, 0xf4, 0x21, 0x00


	//----- nvinfo : EIATTR_SPARSE_MMA_MASK
	.align		4
.L_17:
        /*0048*/ 	.byte	0x03, 0x50
        /*004a*/ 	.short	0x0000


	//----- nvinfo : EIATTR_MAXREG_COUNT
	.align		4
        /*004c*/ 	.byte	0x03, 0x1b
        /*004e*/ 	.short	0x00ff


	//----- nvinfo : EIATTR_EXIT_INSTR_OFFSETS
	.align		4
        /*0050*/ 	.byte	0x04, 0x1c
        /*0052*/ 	.short	(.L_19 - .L_18)


	//   ....[0]....
.L_18:
        /*0054*/ 	.word	0x000006b0


	//   ....[1]....
        /*0058*/ 	.word	0x00000700


	//----- nvinfo : EIATTR_REQNTID
	.align		4
.L_19:
        /*005c*/ 	.byte	0x04, 0x10
        /*005e*/ 	.short	(.L_21 - .L_20)
.L_20:
        /*0060*/ 	.word	0x00000080
        /*0064*/ 	.word	0x00000001
        /*0068*/ 	.word	0x00000001


	//----- nvinfo : EIATTR_CBANK_PARAM_SIZE
	.align		4
.L_21:
        /*006c*/ 	.byte	0x03, 0x19
        /*006e*/ 	.short	0x0018


	//----- nvinfo : EIATTR_PARAM_CBANK
	.align		4
        /*0070*/ 	.byte	0x04, 0x0a
        /*0072*/ 	.short	(.L_23 - .L_22)
	.align		4
.L_22:
        /*0074*/ 	.word	index@(.nv.constant0.triton_poi_fused_2)
        /*0078*/ 	.short	0x0210
        /*007a*/ 	.short	0x0018


	//----- nvinfo : EIATTR_SW_WAR
	.align		4
.L_23:
        /*007c*/ 	.byte	0x04, 0x36
        /*007e*/ 	.short	(.L_25 - .L_24)
.L_24:
        /*0080*/ 	.word	0x00000008
.L_25:


//--------------------- .nv.callgraph             --------------------------
	.section	.nv.callgraph,"",@"SHT_CUDA_CALLGRAPH"
	.align	4
	.sectionentsize	8
	.align		4
        /*0000*/ 	.word	0x00000000
	.align		4
        /*0004*/ 	.word	0xffffffff
	.align		4
        /*0008*/ 	.word	0x00000000
	.align		4
        /*000c*/ 	.word	0xfffffffe
	.align		4
        /*0010*/ 	.word	0x00000000
	.align		4
        /*0014*/ 	.word	0xfffffffd
	.align		4
        /*0018*/ 	.word	0x00000000
	.align		4
        /*001c*/ 	.word	0xfffffffc


//--------------------- .text.triton_poi_fused_2  --------------------------
	.section	.text.triton_poi_fused_2,"ax",@progbits
	.sectionflags	@"SHF_BARRIERS=1"
	.align	128
        .global         triton_poi_fused_2
        .type           triton_poi_fused_2,@function
        .size           triton_poi_fused_2,(.L_x_1 - triton_poi_fused_2)
        .other          triton_poi_fused_2,@"STO_CUDA_ENTRY STV_DEFAULT"
triton_poi_fused_2:
.text.triton_poi_fused_2:
[----:B------:R-:W0:Y:S01]  /*0000*/  LDC R1, c[0x0][0x28] ;  /* 0x00000a00ff017b82 */ /* 0x000e220000000800 */
[----:B------:R-:W1:Y:S07]  /*0010*/  S2R R15, SR_TID.X ;  /* 0x00000000000f7919 */ /* 0x000e6e0000002100 */
[----:B------:R-:W2:Y:S01]  /*0020*/  LDC.64 R16, c[0x0][0x210] ;  /* 0x00008400ff107b82 */ /* 0x000ea20000000a00 */
[----:B------:R-:W-:Y:S01]  /*0030*/  CS2R R18, SRZ ;  /* 0x0000000000127805 */ /* 0x000fe2000001ff00 */
[----:B------:R-:W-:Y:S01]  /*0040*/  ULDC.64 UR6, c[0x0][0x208] ;  /* 0x0000820000067ab9 */ /* 0x000fe20000000a00 */
[----:B------:R-:W3:Y:S01]  /*0050*/  S2R R0, SR_CTAID.X ;  /* 0x0000000000007919 */ /* 0x000ee20000002500 */
[----:B------:R-:W4:Y:S01]  /*0060*/  S2R R14, SR_CTAID.Y ;  /* 0x00000000000e7919 */ /* 0x000f220000002600 */
[----:B-1----:R-:W-:Y:S01]  /*0070*/  SHF.R.U32.HI R5, RZ, 0x3, R15 ;  /* 0x00000003ff057819 */ /* 0x002fe2000001160f */
[----:B---3--:R-:W-:-:S03]  /*0080*/  IMAD.SHL.U32 R0, R0, 0x8, RZ ;  /* 0x0000000800007824 */ /* 0x008fc600078e00ff */
[----:B------:R-:W-:Y:S01]  /*0090*/  SGXT.U32 R5, R5, 0x4 ;  /* 0x000000040505781a */ /* 0x000fe20000000000 */
[----:B----4-:R-:W-:Y:S01]  /*00a0*/  IMAD.SHL.U32 R14, R14, 0x80, RZ ;  /* 0x000000800e0e7824 */ /* 0x010fe200078e00ff */
[----:B------:R-:W-:-:S04]  /*00b0*/  LOP3.LUT R3, R0, 0x7, R15, 0xf8, !PT ;  /* 0x0000000700037812 */ /* 0x000fc800078ef80f */
[----:B------:R-:W-:Y:S02]  /*00c0*/  LOP3.LUT R2, R14, R5, RZ, 0xfc, !PT ;  /* 0x000000050e027212 */ /* 0x000fe400078efcff */
[----:B------:R-:W-:Y:S02]  /*00d0*/  ISETP.GE.AND P0, PT, R3, 0x5, PT ;  /* 0x000000050300780c */ /* 0x000fe40003f06270 */
[----:B------:R-:W-:Y:S01]  /*00e0*/  LOP3.LUT R4, R14, 0x10, R5, 0xfe, !PT ;  /* 0x000000100e047812 */ /* 0x000fe200078efe05 */
[C---:B------:R-:W-:Y:S01]  /*00f0*/  IMAD R7, R2.reuse, 0x5, R3 ;  /* 0x0000000502077824 */ /* 0x040fe200078e0203 */
[----:B------:R-:W-:Y:S02]  /*0100*/  ISETP.LT.AND P1, PT, R2, 0x100, !P0 ;  /* 0x000001000200780c */ /* 0x000fe40004721270 */
[----:B------:R-:W-:Y:S01]  /*0110*/  ISETP.LT.AND P2, PT, R4, 0x100, !P0 ;  /* 0x000001000400780c */ /* 0x000fe20004741270 */
[----:B------:R-:W-:Y:S01]  /*0120*/  VIADD R3, R7, 0x50 ;  /* 0x0000005007037836 */ /* 0x000fe20000000000 */
[----:B------:R-:W-:-:S02]  /*0130*/  LOP3.LUT R2, R14, 0x20, R5, 0xfe, !PT ;  /* 0x000000200e027812 */ /* 0x000fc400078efe05 */
[----:B------:R-:W-:Y:S02]  /*0140*/  LOP3.LUT R4, R14, 0x30, R5, 0xfe, !PT ;  /* 0x000000300e047812 */ /* 0x000fe400078efe05 */
[----:B------:R-:W-:Y:S02]  /*0150*/  LOP3.LUT R6, R14, 0x40, R5, 0xfe, !PT ;  /* 0x000000400e067812 */ /* 0x000fe400078efe05 */
[----:B------:R-:W-:Y:S01]  /*0160*/  ISETP.LT.AND P6, PT, R2, 0x100, !P0 ;  /* 0x000001000200780c */ /* 0x000fe200047c1270 */
[----:B--2---:R-:W-:Y:S01]  /*0170*/  IMAD.WIDE R2, R3, 0x4, R16 ;  /* 0x0000000403027825 */ /* 0x004fe200078e0210 */
[----:B------:R-:W-:Y:S02]  /*0180*/  ISETP.LT.AND P5, PT, R4, 0x100, !P0 ;  /* 0x000001000400780c */ /* 0x000fe400047a1270 */
[----:B------:R-:W-:Y:S02]  /*0190*/  ISETP.LT.AND P4, PT, R6, 0x100, !P0 ;  /* 0x000001000600780c */ /* 0x000fe40004781270 */
[----:B------:R-:W-:Y:S01]  /*01a0*/  LOP3.LUT R4, R14, 0x50, R5, 0xfe, !PT ;  /* 0x000000500e047812 */ /* 0x000fe200078efe05 */
[----:B------:R1:W2:Y:S01]  /*01b0*/  @P2 LDG.E.EL R18, desc[UR6][R2.64] ;  /* 0x0000000602122981 */ /* 0x0002a2000c2e1900 */
[----:B------:R-:W-:-:S02]  /*01c0*/  LOP3.LUT R6, R14, 0x60, R5, 0xfe, !PT ;  /* 0x000000600e067812 */ /* 0x000fc400078efe05 */
[----:B------:R-:W-:Y:S02]  /*01d0*/  LOP3.LUT R5, R14, 0x70, R5, 0xfe, !PT ;  /* 0x000000700e057812 */ /* 0x000fe400078efe05 */
[----:B------:R-:W-:Y:S02]  /*01e0*/  ISETP.LT.AND P3, PT, R4, 0x100, !P0 ;  /* 0x000001000400780c */ /* 0x000fe40004761270 */
[----:B------:R-:W-:Y:S01]  /*01f0*/  ISETP.LT.AND P2, PT, R6, 0x100, !P0 ;  /* 0x000001000600780c */ /* 0x000fe20004741270 */
[----:B------:R-:W-:Y:S01]  /*0200*/  VIADD R13, R7, 0xa0 ;  /* 0x000000a0070d7836 */ /* 0x000fe20000000000 */
[----:B------:R-:W-:Y:S01]  /*0210*/  ISETP.LT.AND P0, PT, R5, 0x100, !P0 ;  /* 0x000001000500780c */ /* 0x000fe20004701270 */
[C---:B------:R-:W-:Y:S02]  /*0220*/  VIADD R11, R7.reuse, 0xf0 ;  /* 0x000000f0070b7836 */ /* 0x040fe40000000000 */
[C---:B------:R-:W-:Y:S02]  /*0230*/  VIADD R9, R7.reuse, 0x140 ;  /* 0x0000014007097836 */ /* 0x040fe40000000000 */
[----:B------:R-:W-:-:S02]  /*0240*/  VIADD R5, R7, 0x190 ;  /* 0x0000019007057836 */ /* 0x000fc40000000000 */
[C---:B------:R-:W-:Y:S02]  /*0250*/  VIADD R21, R7.reuse, 0x1e0 ;  /* 0x000001e007157836 */ /* 0x040fe40000000000 */
[C---:B------:R-:W-:Y:S02]  /*0260*/  VIADD R23, R7.reuse, 0x230 ;  /* 0x0000023007177836 */ /* 0x040fe40000000000 */
[----:B------:R-:W-:Y:S01]  /*0270*/  IMAD.WIDE R6, R7, 0x4, R16 ;  /* 0x0000000407067825 */ /* 0x000fe200078e0210 */
[----:B------:R-:W-:-:S03]  /*0280*/  CS2R R24, SRZ ;  /* 0x0000000000187805 */ /* 0x000fc6000001ff00 */
[----:B------:R-:W-:-:S03]  /*0290*/  IMAD.WIDE R12, R13, 0x4, R16 ;  /* 0x000000040d0c7825 */ /* 0x000fc600078e0210 */
[----:B------:R-:W3:Y:S01]  /*02a0*/  @P1 LDG.E.EL R24, desc[UR6][R6.64] ;  /* 0x0000000606181981 */ /* 0x000ee2000c2e1900 */
[----:B------:R-:W-:-:S03]  /*02b0*/  IMAD.WIDE R10, R11, 0x4, R16 ;  /* 0x000000040b0a7825 */ /* 0x000fc600078e0210 */
[----:B------:R4:W5:Y:S01]  /*02c0*/  @P6 LDG.E.EL R19, desc[UR6][R12.64] ;  /* 0x000000060c136981 */ /* 0x000962000c2e1900 */
[----:B------:R-:W-:-:S04]  /*02d0*/  IMAD.WIDE R8, R9, 0x4, R16 ;  /* 0x0000000409087825 */ /* 0x000fc800078e0210 */
[----:B------:R-:W-:-:S04]  /*02e0*/  IMAD.WIDE R4, R5, 0x4, R16 ;  /* 0x0000000405047825 */ /* 0x000fc800078e0210 */
[----:B-1----:R-:W-:Y:S01]  /*02f0*/  IMAD.WIDE R2, R21, 0x4, R16 ;  /* 0x0000000415027825 */ /* 0x002fe200078e0210 */
[----:B------:R-:W-:-:S03]  /*0300*/  CS2R R20, SRZ ;  /* 0x0000000000147805 */ /* 0x000fc6000001ff00 */
[----:B------:R-:W-:Y:S01]  /*0310*/  IMAD.WIDE R16, R23, 0x4, R16 ;  /* 0x0000000417107825 */ /* 0x000fe200078e0210 */
[----:B------:R-:W-:Y:S02]  /*0320*/  CS2R R22, SRZ ;  /* 0x0000000000167805 */ /* 0x000fe4000001ff00 */
[----:B------:R-:W5:Y:S04]  /*0330*/  @P5 LDG.E.EL R20, desc[UR6][R10.64] ;  /* 0x000000060a145981 */ /* 0x000f68000c2e1900 */
[----:B------:R1:W5:Y:S04]  /*0340*/  @P4 LDG.E.EL R21, desc[UR6][R8.64] ;  /* 0x0000000608154981 */ /* 0x000368000c2e1900 */
[----:B------:R-:W5:Y:S04]  /*0350*/  @P3 LDG.E.EL R23, desc[UR6][R4.64] ;  /* 0x0000000604173981 */ /* 0x000f68000c2e1900 */
[----:B------:R1:W5:Y:S04]  /*0360*/  @P2 LDG.E.EL R22, desc[UR6][R2.64] ;  /* 0x0000000602162981 */ /* 0x000368000c2e1900 */
[----:B------:R-:W5:Y:S01]  /*0370*/  @P0 LDG.E.EL R25, desc[UR6][R16.64] ;  /* 0x0000000610190981 */ /* 0x000f62000c2e1900 */
[----:B----4-:R-:W1:Y:S01]  /*0380*/  S2R R13, SR_TID.X ;  /* 0x00000000000d7919 */ /* 0x010e620000002100 */
[----:B------:R-:W4:Y:S01]  /*0390*/  S2UR UR5, SR_CgaCtaId ;  /* 0x00000000000579c3 */ /* 0x000f220000008800 */
[----:B------:R-:W-:-:S02]  /*03a0*/  UMOV UR4, 0x400 ;  /* 0x0000040000047882 */ /* 0x000fc40000000000 */
[----:B----4-:R-:W-:Y:S01]  /*03b0*/  UPRMT UR4, UR5, 0x654, UR4 ;  /* 0x0000065405047896 */ /* 0x010fe20008000004 */
[----:B01----:R-:W-:Y:S01]  /*03c0*/  IMAD.SHL.U32 R8, R13, 0x80, RZ ;  /* 0x000000800d087824 */ /* 0x003fe200078e00ff */
[----:B------:R-:W-:-:S04]  /*03d0*/  SHF.R.U32.HI R10, RZ, 0x3, R13 ;  /* 0x00000003ff0a7819 */ /* 0x000fc8000001160d */
[----:B------:R-:W-:Y:S02]  /*03e0*/  SGXT.U32 R9, R10, 0x4 ;  /* 0x000000040a09781a */ /* 0x000fe40000000000 */
[----:B------:R-:W-:-:S04]  /*03f0*/  LOP3.LUT R8, R8, 0x380, RZ, 0xc0, !PT ;  /* 0x0000038008087812 */ /* 0x000fc800078ec0ff */
[C---:B------:R-:W-:Y:S02]  /*0400*/  LOP3.LUT R2, R8.reuse, R9, RZ, 0xfc, !PT ;  /* 0x0000000908027212 */ /* 0x040fe400078efcff */
[----:B------:R-:W-:-:S05]  /*0410*/  LEA.HI R3, R8, UR4, RZ, 0x1d ;  /* 0x0000000408037c11 */ /* 0x000fca000f8fe8ff */
[----:B------:R-:W-:Y:S01]  /*0420*/  IMAD R12, R2, 0x4, R3 ;  /* 0x00000004020c7824 */ /* 0x000fe200078e0203 */
[----:B------:R-:W-:Y:S01]  /*0430*/  SHF.R.U32.HI R2, RZ, 0x1, R13 ;  /* 0x00000001ff027819 */ /* 0x000fe2000001160d */
[----:B------:R-:W-:-:S03]  /*0440*/  IMAD.SHL.U32 R8, R13, 0x4, RZ ;  /* 0x000000040d087824 */ /* 0x000fc600078e00ff */
[----:B------:R-:W-:Y:S02]  /*0450*/  LOP3.LUT R2, R2, 0x30, RZ, 0xc0, !PT ;  /* 0x0000003002027812 */ /* 0x000fe400078ec0ff */
[----:B------:R-:W-:-:S03]  /*0460*/  LOP3.LUT R8, R8, 0x1fc, RZ, 0xc0, !PT ;  /* 0x000001fc08087812 */ /* 0x000fc600078ec0ff */
[----:B------:R-:W-:-:S04]  /*0470*/  VIADD R3, R2, UR4 ;  /* 0x0000000402037c36 */ /* 0x000fc80008000000 */
[----:B------:R-:W-:Y:S02]  /*0480*/  IMAD R4, R8, 0x4, R3 ;  /* 0x0000000408047824 */ /* 0x000fe400078e0203 */
[----:B------:R-:W-:-:S05]  /*0490*/  IMAD.SHL.U32 R3, R15, 0x4, RZ ;  /* 0x000000040f037824 */ /* 0x000fca00078e00ff */
[----:B------:R-:W-:Y:S02]  /*04a0*/  LOP3.LUT R14, R14, 0x7c, R3, 0xf8, !PT ;  /* 0x0000007c0e0e7812 */ /* 0x000fe400078ef803 */
[----:B------:R-:W0:Y:S02]  /*04b0*/  LDC.64 R2, c[0x0][0x218] ;  /* 0x00008600ff027b82 */ /* 0x000e240000000a00 */
[----:B------:R-:W-:-:S04]  /*04c0*/  SHF.R.S32.HI R9, RZ, 0x1f, R14 ;  /* 0x0000001fff097819 */ /* 0x000fc8000001140e */
[----:B------:R-:W-:Y:S02]  /*04d0*/  LEA.HI R10, R9, R14, RZ, 0x4 ;  /* 0x0000000e090a7211 */ /* 0x000fe400078f20ff */
[----:B------:R-:W-:Y:S02]  /*04e0*/  SHF.R.U32.HI R9, RZ, 0x5, R15 ;  /* 0x00000005ff097819 */ /* 0x000fe4000001160f */
[----:B------:R-:W-:Y:S02]  /*04f0*/  LOP3.LUT R11, R10, 0xfffffff0, RZ, 0xc0, !PT ;  /* 0xfffffff00a0b7812 */ /* 0x000fe400078ec0ff */
[----:B------:R-:W-:Y:S02]  /*0500*/  SGXT.U32 R9, R9, 0x2 ;  /* 0x000000020909781a */ /* 0x000fe40000000000 */
[----:B------:R-:W-:Y:S02]  /*0510*/  SHF.R.S32.HI R10, RZ, 0x4, R10 ;  /* 0x00000004ff0a7819 */ /* 0x000fe4000001140a */
[----:B------:R-:W-:Y:S01]  /*0520*/  LOP3.LUT R9, R0, R9, RZ, 0xfc, !PT ;  /* 0x0000000900097212 */ /* 0x000fe200078efcff */
[C---:B------:R-:W-:Y:S01]  /*0530*/  IMAD.IADD R11, R14.reuse, 0x1, -R11 ;  /* 0x000000010e0b7824 */ /* 0x040fe200078e0a0b */
[----:B------:R-:W-:-:S02]  /*0540*/  ISETP.GE.AND P0, PT, R14, 0x100, PT ;  /* 0x000001000e00780c */ /* 0x000fc40003f06270 */
[C---:B------:R-:W-:Y:S02]  /*0550*/  LOP3.LUT R0, R9.reuse, 0x4, RZ, 0xfc, !PT ;  /* 0x0000000409007812 */ /* 0x040fe400078efcff */
[----:B------:R-:W-:Y:S02]  /*0560*/  LOP3.LUT R13, R8, 0x200, RZ, 0xfc, !PT ;  /* 0x00000200080d7812 */ /* 0x000fe400078efcff */
[----:B------:R-:W-:Y:S02]  /*0570*/  ISETP.LT.AND P1, PT, R9, 0x5, !P0 ;  /* 0x000000050900780c */ /* 0x000fe40004721270 */
[----:B------:R-:W-:Y:S02]  /*0580*/  ISETP.LT.AND P0, PT, R0, 0x5, !P0 ;  /* 0x000000050000780c */ /* 0x000fe40004701270 */
[----:B------:R-:W-:-:S04]  /*0590*/  SHF.R.U32.HI R13, RZ, 0x3, R13 ;  /* 0x00000003ff0d7819 */ /* 0x000fc8000001160d */
[----:B------:R-:W-:-:S05]  /*05a0*/  LOP3.LUT R13, R13, 0x70, RZ, 0xc0, !PT ;  /* 0x000000700d0d7812 */ /* 0x000fca00078ec0ff */
[----:B------:R-:W-:-:S04]  /*05b0*/  VIADD R13, R13, UR4 ;  /* 0x000000040d0d7c36 */ /* 0x000fc80008000000 */
[----:B------:R-:W-:Y:S01]  /*05c0*/  IMAD R13, R8, 0x4, R13 ;  /* 0x00000004080d7824 */ /* 0x000fe200078e020d */
[----:B--2---:R-:W-:Y:S04]  /*05d0*/  STS [R12+0x40], R18 ;  /* 0x000040120c007388 */ /* 0x004fe80000000800 */
[----:B---3--:R-:W-:Y:S04]  /*05e0*/  STS [R12], R24 ;  /* 0x000000180c007388 */ /* 0x008fe80000000800 */
[----:B-----5:R-:W-:Y:S04]  /*05f0*/  STS [R12+0x80], R19 ;  /* 0x000080130c007388 */ /* 0x020fe80000000800 */
[----:B------:R-:W-:Y:S04]  /*0600*/  STS [R12+0xc0], R20 ;  /* 0x0000c0140c007388 */ /* 0x000fe80000000800 */
[----:B------:R-:W-:Y:S04]  /*0610*/  STS [R12+0x100], R21 ;  /* 0x000100150c007388 */ /* 0x000fe80000000800 */
[----:B------:R-:W-:Y:S04]  /*0620*/  STS [R12+0x140], R23 ;  /* 0x000140170c007388 */ /* 0x000fe80000000800 */
[----:B------:R-:W-:Y:S04]  /*0630*/  STS [R12+0x180], R22 ;  /* 0x000180160c007388 */ /* 0x000fe80000000800 */
[----:B------:R1:W-:Y:S01]  /*0640*/  STS [R12+0x1c0], R25 ;  /* 0x0001c0190c007388 */ /* 0x0003e20000000800 */
[----:B------:R-:W-:Y:S06]  /*0650*/  BAR.SYNC.DEFER_BLOCKING 0x0 ;  /* 0x0000000000007b1d */ /* 0x000fec0000010000 */
[----:B------:R-:W2:Y:S01]  /*0660*/  LDS.128 R4, [R4] ;  /* 0x0000000004047984 */ /* 0x000ea20000000c00 */
[----:B-1----:R-:W-:-:S04]  /*0670*/  IMAD R12, R10, 0x50, R11 ;  /* 0x000000500a0c7824 */ /* 0x002fc800078e020b */
[----:B------:R-:W-:-:S04]  /*0680*/  IMAD R11, R9, 0x10, R12 ;  /* 0x00000010090b7824 */ /* 0x000fc800078e020c */
[----:B0-----:R-:W-:-:S05]  /*0690*/  IMAD.WIDE R10, R11, 0x4, R2 ;  /* 0x000000040b0a7825 */ /* 0x001fca00078e0202 */
[----:B--2---:R0:W-:Y:S02]  /*06a0*/  @P1 STG.E.128 desc[UR6][R10.64], R4 ;  /* 0x000000040a001986 */ /* 0x0041e4000c101d06 */
[----:B0-----:R-:W-:Y:S05]  /*06b0*/  @!P0 EXIT ;  /* 0x000000000000894d */ /* 0x001fea0003800000 */
[----:B0-----:R-:W0:Y:S01]  /*06c0*/  LDS.128 R8, [R13+0x800] ;  /* 0x000800000d087984 */ /* 0x001e220000000c00 */
[----:B------:R-:W-:-:S04]  /*06d0*/  IMAD R5, R0, 0x10, R12 ;  /* 0x0000001000057824 */ /* 0x000fc800078e020c */
[----:B------:R-:W-:-:S05]  /*06e0*/  IMAD.WIDE R2, R5, 0x4, R2 ;  /* 0x0000000405027825 */ /* 0x000fca00078e0202 */
[----:B0-----:R-:W-:Y:S01]  /*06f0*/  STG.E.128 desc[UR6][R2.64], R8 ;  /* 0x0000000802007986 */ /* 0x001fe2000c101d06 */
[----:B------:R-:W-:Y:S05]  /*0700*/  EXIT ;  /* 0x000000000000794d */ /* 0x000fea0003800000 */
.L_x_0:
[----:B------:R-:W-:-:S00]  /*0710*/  BRA `(.L_x_0) ;  /* 0xfffffffc00fc7947 */ /* 0x000fc0000383ffff */
[----:B------:R-:W-:-:S00]  /*0720*/  NOP ;  /* 0x0000000000007918 */ /* 0x000fc00000000000 */
        /* <DEDUP_REMOVED lines=13> */
.L_x_1:


//--------------------- .nv.shared.triton_poi_fused_2 --------------------------
	.section	.nv.shared.triton_poi_fused_2,"aw",@nobits
	.sectionflags	@""
	.align	16
	.zero		1024


//--------------------- .nv.constant0.triton_poi_fused_2 --------------------------
	.section	.nv.constant0.triton_poi_fused_2,"a",@progbits
	.sectionflags	@""
	.align	4
.nv.constant0.triton_poi_fused_2:
	.zero		552
